//
// Generated by NVIDIA NVVM Compiler
//
// Compiler Build ID: CL-36424714
// Cuda compilation tools, release 13.0, V13.0.88
// Based on NVVM 20.0.0
//

.version 9.0
.target sm_100
.address_size 64

	// .globl	_Z12squareKernelPfS_i

.visible .entry _Z12squareKernelPfS_i(
	.param .u64 .ptr .align 1 _Z12squareKernelPfS_i_param_0,
	.param .u64 .ptr .align 1 _Z12squareKernelPfS_i_param_1,
	.param .u32 _Z12squareKernelPfS_i_param_2
)
{
	.reg .pred 	%p<2>;
	.reg .b32 	%r<6>;
	.reg .b32 	%f<5>;
	.reg .b64 	%rd<8>;
	.reg .b64 	%fd<4>;

	ld.param.u64 	%rd1, [_Z12squareKernelPfS_i_param_0];
	ld.param.u64 	%rd2, [_Z12squareKernelPfS_i_param_1];
	ld.param.u32 	%r2, [_Z12squareKernelPfS_i_param_2];
	mov.u32 	%r3, %tid.x;
	mov.u32 	%r4, %ctaid.x;
	mov.u32 	%r5, %ntid.x;
	mad.lo.s32 	%r1, %r4, %r5, %r3;
	setp.ge.u32 	%p1, %r1, %r2;
	@%p1 bra 	$L__BB0_2;
	cvta.to.global.u64 	%rd3, %rd1;
	cvta.to.global.u64 	%rd4, %rd2;
	mul.wide.u32 	%rd5, %r1, 4;
	add.s64 	%rd6, %rd3, %rd5;
	ld.global.f32 	%f1, [%rd6];
	cvt.f64.f32 	%fd1, %f1;
	add.f64 	%fd2, %fd1, 0dC002666666666666;
	div.rn.f64 	%fd3, %fd1, %fd2;
	cvt.rn.f32.f64 	%f2, %fd3;
	mul.f32 	%f3, %f2, %f2;
	mul.f32 	%f4, %f3, %f2;
	add.s64 	%rd7, %rd4, %rd5;
	st.global.f32 	[%rd7], %f4;
$L__BB0_2:
	ret;

}


// ===== COMPILED SASS (sm_100) =====

	.target	sm_100

	.elftype	@"ET_EXEC"


//--------------------- .note.nv.tkinfo           --------------------------
	.section	.note.nv.tkinfo,"",@"SHT_NOTE"
	.sectionflags	@"SHF_NOTE_NV_TKINFO"
	.tkinfo
        /*0018*/ 	.word	0x00000002
        /*0030*/ 	.string	""
        /*0030*/ 	.string	"ptxas"
        /*0030*/ 	.string	"Cuda compilation tools, release 13.0, V13.0.88"
        /*0030*/ 	.string	"Build cuda_13.0.r13.0/compiler.36424714_0"
        /*0030*/ 	.string	"-arch sm_100 -m 64 "



//--------------------- .note.nv.cuinfo           --------------------------
	.section	.note.nv.cuinfo,"",@"SHT_NOTE"
	.sectionflags	@"SHF_NOTE_NV_CUINFO"
        /*0018*/ 	.short	0x0002
        /*001a*/ 	.short	0x0064
        /*001c*/ 	.short	0x0082
	.zero		2


//--------------------- .nv.info                  --------------------------
	.section	.nv.info,"",@"SHT_CUDA_INFO"
	.align	4


	//----- nvinfo : EIATTR_REGCOUNT
	.align		4
        /*0000*/ 	.byte	0x04, 0x2f
        /*0002*/ 	.short	(.L_1 - .L_0)
	.align		4
.L_0:
        /*0004*/ 	.word	index@(_Z12squareKernelPfS_i)
        /*0008*/ 	.word	0x00000019


	//----- nvinfo : EIATTR_FRAME_SIZE
	.align		4
.L_1:
        /*000c*/ 	.byte	0x04, 0x11
        /*000e*/ 	.short	(.L_3 - .L_2)
	.align		4
.L_2:
        /*0010*/ 	.word	index@($__internal_0_$__cuda_sm20_div_rn_f64_full)
        /*0014*/ 	.word	0x00000000


	//----- nvinfo : EIATTR_FRAME_SIZE
	.align		4
.L_3:
        /*0018*/ 	.byte	0x04, 0x11
        /*001a*/ 	.short	(.L_5 - .L_4)
	.align		4
.L_4:
        /*001c*/ 	.word	index@(_Z12squareKernelPfS_i)
        /*0020*/ 	.word	0x00000000


	//----- nvinfo : EIATTR_MIN_STACK_SIZE
	.align		4
.L_5:
        /*0024*/ 	.byte	0x04, 0x12
        /*0026*/ 	.short	(.L_7 - .L_6)
	.align		4
.L_6:
        /*0028*/ 	.word	index@(_Z12squareKernelPfS_i)
        /*002c*/ 	.word	0x00000000
.L_7:


//--------------------- .nv.compat                --------------------------
	.section	.nv.compat,"",@"SHT_CUDA_COMPAT_INFO"
	.align	4
        /*0000*/ 	.byte	0x02, 0x09, 0x00, 0x00, 0x02, 0x02, 0x01, 0x00, 0x02, 0x05, 0x05, 0x00, 0x03, 0x07, 0x01, 0x01
        /*0010*/ 	.byte	0x02, 0x03, 0x00, 0x00, 0x02, 0x06, 0x01, 0x00, 0x04, 0x0b, 0x08, 0x00, 0x01, 0x00, 0x00, 0x00
        /*0020*/ 	.byte	0x00, 0x00, 0x00, 0x00


//--------------------- .nv.info._Z12squareKernelPfS_i --------------------------
	.section	.nv.info._Z12squareKernelPfS_i,"",@"SHT_CUDA_INFO"
	.sectionflags	@""
	.align	4


	//----- nvinfo : EIATTR_CUDA_API_VERSION
	.align		4
        /*0000*/ 	.byte	0x04, 0x37
        /*0002*/ 	.short	(.L_9 - .L_8)
.L_8:
        /*0004*/ 	.word	0x00000082


	//----- nvinfo : EIATTR_KPARAM_INFO
	.align		4
.L_9:
        /*0008*/ 	.byte	0x04, 0x17
        /*000a*/ 	.short	(.L_11 - .L_10)
.L_10:
        /*000c*/ 	.word	0x00000000
        /*0010*/ 	.short	0x0002
        /*0012*/ 	.short	0x0010
        /*0014*/ 	.byte	0x00, 0xf0, 0x11, 0x00


	//----- nvinfo : EIATTR_KPARAM_INFO
	.align		4
.L_11:
        /*0018*/ 	.byte	0x04, 0x17
        /*001a*/ 	.short	(.L_13 - .L_12)
.L_12:
        /*001c*/ 	.word	0x00000000
        /*0020*/ 	.short	0x0001
        /*0022*/ 	.short	0x0008
        /*0024*/ 	.byte	0x00, 0xf5, 0x21, 0x00


	//----- nvinfo : EIATTR_KPARAM_INFO
	.align		4
.L_13:
        /*0028*/ 	.byte	0x04, 0x17
        /*002a*/ 	.short	(.L_15 - .L_14)
.L_14:
        /*002c*/ 	.word	0x00000000
        /*0030*/ 	.short	0x0000
        /*0032*/ 	.short	0x0000
        /*0034*/ 	.byte	0x00, 0xf5, 0x21, 0x00


	//----- nvinfo : EIATTR_SPARSE_MMA_MASK
	.align		4
.L_15:
        /*0038*/ 	.byte	0x03, 0x50
        /*003a*/ 	.short	0x0000


	//----- nvinfo : EIATTR_MAXREG_COUNT
	.align		4
        /*003c*/ 	.byte	0x03, 0x1b
        /*003e*/ 	.short	0x00ff


	//----- nvinfo : EIATTR_MERCURY_ISA_VERSION
	.align		4
        /*0040*/ 	.byte	0x03, 0x5f
        /*0042*/ 	.short	0x0101


	//----- nvinfo : EIATTR_VRC_CTA_INIT_COUNT
	.align		4
        /*0044*/ 	.byte	0x02, 0x4a
	.zero		1
	.zero		1


	//----- nvinfo : EIATTR_EXIT_INSTR_OFFSETS
	.align		4
        /*0048*/ 	.byte	0x04, 0x1c
        /*004a*/ 	.short	(.L_17 - .L_16)


	//   ....[0]....
.L_16:
        /*004c*/ 	.word	0x00000070


	//   ....[1]....
        /*0050*/ 	.word	0x00000280


	//----- nvinfo : EIATTR_CRS_STACK_SIZE
	.align		4
.L_17:
        /*0054*/ 	.byte	0x04, 0x1e
        /*0056*/ 	.short	(.L_19 - .L_18)
.L_18:
        /*0058*/ 	.word	0x00000000


	//----- nvinfo : EIATTR_CBANK_PARAM_SIZE
	.align		4
.L_19:
        /*005c*/ 	.byte	0x03, 0x19
        /*005e*/ 	.short	0x0014


	//----- nvinfo : EIATTR_PARAM_CBANK
	.align		4
        /*0060*/ 	.byte	0x04, 0x0a
        /*0062*/ 	.short	(.L_21 - .L_20)
	.align		4
.L_20:
        /*0064*/ 	.word	index@(.nv.constant0._Z12squareKernelPfS_i)
        /*0068*/ 	.short	0x0380
        /*006a*/ 	.short	0x0014


	//----- nvinfo : EIATTR_SW_WAR
	.align		4
.L_21:
        /*006c*/ 	.byte	0x04, 0x36
        /*006e*/ 	.short	(.L_23 - .L_22)
.L_22:
        /*0070*/ 	.word	0x00000008
.L_23:


//--------------------- .nv.callgraph             --------------------------
	.section	.nv.callgraph,"",@"SHT_CUDA_CALLGRAPH"
	.align	4
	.sectionentsize	8
	.align		4
        /*0000*/ 	.word	0x00000000
	.align		4
        /*0004*/ 	.word	0xffffffff
	.align		4
        /*0008*/ 	.word	0x00000000
	.align		4
        /*000c*/ 	.word	0xfffffffe
	.align		4
        /*0010*/ 	.word	0x00000000
	.align		4
        /*0014*/ 	.word	0xfffffffd
	.align		4
        /*0018*/ 	.word	0x00000000
	.align		4
        /*001c*/ 	.word	0xfffffffc


//--------------------- .text._Z12squareKernelPfS_i --------------------------
	.section	.text._Z12squareKernelPfS_i,"ax",@progbits
	.align	128
        .global         _Z12squareKernelPfS_i
        .type           _Z12squareKernelPfS_i,@function
        .size           _Z12squareKernelPfS_i,(.L_x_8 - _Z12squareKernelPfS_i)
        .other          _Z12squareKernelPfS_i,@"STO_CUDA_ENTRY STV_DEFAULT"
_Z12squareKernelPfS_i:
.text._Z12squareKernelPfS_i:
[----:B------:R-:W-:Y:S01]  /*0000*/  LDC R1, c[0x0][0x37c] ;  /* 0x0000df00ff017b82 */ /* 0x000fe20000000800 */
[----:B------:R-:W0:Y:S07]  /*0010*/  S2R R0, SR_TID.X ;  /* 0x0000000000007919 */ /* 0x000e2e0000002100 */
[----:B------:R-:W0:Y:S01]  /*0020*/  S2UR UR4, SR_CTAID.X ;  /* 0x00000000000479c3 */ /* 0x000e220000002500 */
[----:B------:R-:W1:Y:S07]  /*0030*/  LDCU UR5, c[0x0][0x390] ;  /* 0x00007200ff0577ac */ /* 0x000e6e0008000800 */
[----:B------:R-:W0:Y:S02]  /*0040*/  LDC R3, c[0x0][0x360] ;  /* 0x0000d800ff037b82 */ /* 0x000e240000000800 */
[----:B0-----:R-:W-:-:S05]  /*0050*/  IMAD R0, R3, UR4, R0 ;  /* 0x0000000403007c24 */ /* 0x001fca000f8e0200 */
[----:B-1----:R-:W-:-:S13]  /*0060*/  ISETP.GE.U32.AND P0, PT, R0, UR5, PT ;  /* 0x0000000500007c0c */ /* 0x002fda000bf06070 */
[----:B------:R-:W-:Y:S05]  /*0070*/  @P0 EXIT ;  /* 0x000000000000094d */ /* 0x000fea0003800000 */
[----:B------:R-:W0:Y:S01]  /*0080*/  LDC.64 R2, c[0x0][0x380] ;  /* 0x0000e000ff027b82 */ /* 0x000e220000000a00 */
[----:B------:R-:W1:Y:S01]  /*0090*/  LDCU.64 UR4, c[0x0][0x358] ;  /* 0x00006b00ff0477ac */ /* 0x000e620008000a00 */
[----:B0-----:R-:W-:-:S05]  /*00a0*/  IMAD.WIDE.U32 R2, R0, 0x4, R2 ;  /* 0x0000000400027825 */ /* 0x001fca00078e0002 */
[----:B-1----:R-:W2:Y:S01]  /*00b0*/  LDG.E R6, desc[UR4][R2.64] ;  /* 0x0000000402067981 */ /* 0x002ea2000c1e1900 */
[----:B------:R-:W-:Y:S01]  /*00c0*/  UMOV UR6, 0x66666666 ;  /* 0x6666666600067882 */ /* 0x000fe20000000000 */
[----:B------:R-:W-:Y:S01]  /*00d0*/  UMOV UR7, 0x40026666 ;  /* 0x4002666600077882 */ /* 0x000fe20000000000 */
[----:B------:R-:W-:Y:S01]  /*00e0*/  IMAD.MOV.U32 R8, RZ, RZ, 0x1 ;  /* 0x00000001ff087424 */ /* 0x000fe200078e00ff */
[----:B------:R-:W-:Y:S01]  /*00f0*/  BSSY.RECONVERGENT B0, `(.L_x_0) ;  /* 0x0000012000007945 */ /* 0x000fe20003800200 */
[----:B--2---:R-:W0:Y:S02]  /*0100*/  F2F.F64.F32 R6, R6 ;  /* 0x0000000600067310 */ /* 0x004e240000201800 */
[----:B0-----:R-:W-:Y:S01]  /*0110*/  DADD R4, R6, -UR6 ;  /* 0x8000000606047e29 */ /* 0x001fe20008000000 */
[----:B------:R-:W-:-:S05]  /*0120*/  FSETP.GEU.AND P1, PT, |R7|, 6.5827683646048100446e-37, PT ;  /* 0x036000000700780b */ /* 0x000fca0003f2e200 */
[----:B------:R-:W0:Y:S02]  /*0130*/  MUFU.RCP64H R9, R5 ;  /* 0x0000000500097308 */ /* 0x000e240000001800 */
[----:B0-----:R-:W-:-:S08]  /*0140*/  DFMA R10, -R4, R8, 1 ;  /* 0x3ff00000040a742b */ /* 0x001fd00000000108 */
[----:B------:R-:W-:-:S08]  /*0150*/  DFMA R10, R10, R10, R10 ;  /* 0x0000000a0a0a722b */ /* 0x000fd0000000000a */
[----:B------:R-:W-:-:S08]  /*0160*/  DFMA R10, R8, R10, R8 ;  /* 0x0000000a080a722b */ /* 0x000fd00000000008 */
[----:B------:R-:W-:-:S08]  /*0170*/  DFMA R8, -R4, R10, 1 ;  /* 0x3ff000000408742b */ /* 0x000fd0000000010a */
[----:B------:R-:W-:-:S08]  /*0180*/  DFMA R8, R10, R8, R10 ;  /* 0x000000080a08722b */ /* 0x000fd0000000000a */
[----:B------:R-:W-:-:S08]  /*0190*/  DMUL R2, R6, R8 ;  /* 0x0000000806027228 */ /* 0x000fd00000000000 */
[----:B------:R-:W-:-:S08]  /*01a0*/  DFMA R10, -R4, R2, R6 ;  /* 0x00000002040a722b */ /* 0x000fd00000000106 */
[----:B------:R-:W-:-:S10]  /*01b0*/  DFMA R2, R8, R10, R2 ;  /* 0x0000000a0802722b */ /* 0x000fd40000000002 */
[----:B------:R-:W-:-:S05]  /*01c0*/  FFMA R8, RZ, R5, R3 ;  /* 0x00000005ff087223 */ /* 0x000fca0000000003 */
[----:B------:R-:W-:-:S13]  /*01d0*/  FSETP.GT.AND P0, PT, |R8|, 1.469367938527859385e-39, PT ;  /* 0x001000000800780b */ /* 0x000fda0003f04200 */
[----:B------:R-:W-:Y:S05]  /*01e0*/  @P0 BRA P1, `(.L_x_1) ;  /* 0x0000000000080947 */ /* 0x000fea0000800000 */
[----:B------:R-:W-:-:S07]  /*01f0*/  MOV R10, 0x210 ;  /* 0x00000210000a7802 */ /* 0x000fce0000000f00 */
[----:B------:R-:W-:Y:S05]  /*0200*/  CALL.REL.NOINC `($__internal_0_$__cuda_sm20_div_rn_f64_full) ;  /* 0x0000000000207944 */ /* 0x000fea0003c00000 */
.L_x_1:
[----:B------:R-:W-:Y:S05]  /*0210*/  BSYNC.RECONVERGENT B0 ;  /* 0x0000000000007941 */ /* 0x000fea0003800200 */
.L_x_0:
[----:B------:R-:W0:Y:S01]  /*0220*/  LDC.64 R4, c[0x0][0x388] ;  /* 0x0000e200ff047b82 */ /* 0x000e220000000a00 */
[----:B------:R-:W1:Y:S02]  /*0230*/  F2F.F32.F64 R2, R2 ;  /* 0x0000000200027310 */ /* 0x000e640000301000 */
[----:B-1----:R-:W-:-:S04]  /*0240*/  FMUL R7, R2, R2 ;  /* 0x0000000202077220 */ /* 0x002fc80000400000 */
[----:B------:R-:W-:Y:S01]  /*0250*/  FMUL R7, R2, R7 ;  /* 0x0000000702077220 */ /* 0x000fe20000400000 */
[----:B0-----:R-:W-:-:S05]  /*0260*/  IMAD.WIDE.U32 R4, R0, 0x4, R4 ;  /* 0x0000000400047825 */ /* 0x001fca00078e0004 */
[----:B------:R-:W-:Y:S01]  /*0270*/  STG.E desc[UR4][R4.64], R7 ;  /* 0x0000000704007986 */ /* 0x000fe2000c101904 */
[----:B------:R-:W-:Y:S05]  /*0280*/  EXIT ;  /* 0x000000000000794d */ /* 0x000fea0003800000 */
        .weak           $__internal_0_$__cuda_sm20_div_rn_f64_full
        .type           $__internal_0_$__cuda_sm20_div_rn_f64_full,@function
        .size           $__internal_0_$__cuda_sm20_div_rn_f64_full,(.L_x_8 - $__internal_0_$__cuda_sm20_div_rn_f64_full)
$__internal_0_$__cuda_sm20_div_rn_f64_full:
[C---:B------:R-:W-:Y:S01]  /*0290*/  FSETP.GEU.AND P0, PT, |R5|.reuse, 1.469367938527859385e-39, PT ;  /* 0x001000000500780b */ /* 0x040fe20003f0e200 */
[----:B------:R-:W-:Y:S01]  /*02a0*/  IMAD.MOV.U32 R16, RZ, RZ, 0x1 ;  /* 0x00000001ff107424 */ /* 0x000fe200078e00ff */
[----:B------:R-:W-:Y:S01]  /*02b0*/  LOP3.LUT R2, R5, 0x800fffff, RZ, 0xc0, !PT ;  /* 0x800fffff05027812 */ /* 0x000fe200078ec0ff */
[----:B------:R-:W-:Y:S01]  /*02c0*/  BSSY.RECONVERGENT B1, `(.L_x_2) ;  /* 0x0000055000017945 */ /* 0x000fe20003800200 */
[C---:B------:R-:W-:Y:S02]  /*02d0*/  FSETP.GEU.AND P2, PT, |R7|.reuse, 1.469367938527859385e-39, PT ;  /* 0x001000000700780b */ /* 0x040fe40003f4e200 */
[----:B------:R-:W-:Y:S01]  /*02e0*/  LOP3.LUT R3, R2, 0x3ff00000, RZ, 0xfc, !PT ;  /* 0x3ff0000002037812 */ /* 0x000fe200078efcff */
[----:B------:R-:W-:Y:S01]  /*02f0*/  IMAD.MOV.U32 R2, RZ, RZ, R4 ;  /* 0x000000ffff027224 */ /* 0x000fe200078e0004 */
[----:B------:R-:W-:Y:S02]  /*0300*/  LOP3.LUT R11, R7, 0x7ff00000, RZ, 0xc0, !PT ;  /* 0x7ff00000070b7812 */ /* 0x000fe400078ec0ff */
[----:B------:R-:W-:-:S03]  /*0310*/  LOP3.LUT R14, R5, 0x7ff00000, RZ, 0xc0, !PT ;  /* 0x7ff00000050e7812 */ /* 0x000fc600078ec0ff */
[----:B------:R-:W-:Y:S01]  /*0320*/  @!P0 DMUL R2, R4, 8.98846567431157953865e+307 ;  /* 0x7fe0000004028828 */ /* 0x000fe20000000000 */
[----:B------:R-:W-:-:S03]  /*0330*/  ISETP.GE.U32.AND P1, PT, R11, R14, PT ;  /* 0x0000000e0b00720c */ /* 0x000fc60003f26070 */
[----:B------:R-:W-:Y:S01]  /*0340*/  @!P2 LOP3.LUT R12, R5, 0x7ff00000, RZ, 0xc0, !PT ;  /* 0x7ff00000050ca812 */ /* 0x000fe200078ec0ff */
[----:B------:R-:W-:Y:S01]  /*0350*/  @!P2 IMAD.MOV.U32 R18, RZ, RZ, RZ ;  /* 0x000000ffff12a224 */ /* 0x000fe200078e00ff */
[----:B------:R-:W0:Y:S02]  /*0360*/  MUFU.RCP64H R17, R3 ;  /* 0x0000000300117308 */ /* 0x000e240000001800 */
[----:B------:R-:W-:Y:S01]  /*0370*/  @!P2 ISETP.GE.U32.AND P3, PT, R11, R12, PT ;  /* 0x0000000c0b00a20c */ /* 0x000fe20003f66070 */
[----:B------:R-:W-:-:S05]  /*0380*/  IMAD.MOV.U32 R12, RZ, RZ, 0x1ca00000 ;  /* 0x1ca00000ff0c7424 */ /* 0x000fca00078e00ff */
[----:B------:R-:W-:-:S04]  /*0390*/  @!P2 SEL R13, R12, 0x63400000, !P3 ;  /* 0x634000000c0da807 */ /* 0x000fc80005800000 */
[----:B------:R-:W-:-:S04]  /*03a0*/  @!P2 LOP3.LUT R13, R13, 0x80000000, R7, 0xf8, !PT ;  /* 0x800000000d0da812 */ /* 0x000fc800078ef807 */
[----:B------:R-:W-:Y:S01]  /*03b0*/  @!P2 LOP3.LUT R19, R13, 0x100000, RZ, 0xfc, !PT ;  /* 0x001000000d13a812 */ /* 0x000fe200078efcff */
[----:B0-----:R-:W-:-:S08]  /*03c0*/  DFMA R8, R16, -R2, 1 ;  /* 0x3ff000001008742b */ /* 0x001fd00000000802 */
[----:B------:R-:W-:-:S08]  /*03d0*/  DFMA R8, R8, R8, R8 ;  /* 0x000000080808722b */ /* 0x000fd00000000008 */
[----:B------:R-:W-:Y:S01]  /*03e0*/  DFMA R16, R16, R8, R16 ;  /* 0x000000081010722b */ /* 0x000fe20000000010 */
[----:B------:R-:W-:Y:S01]  /*03f0*/  SEL R9, R12, 0x63400000, !P1 ;  /* 0x634000000c097807 */ /* 0x000fe20004800000 */
[----:B------:R-:W-:-:S03]  /*0400*/  IMAD.MOV.U32 R8, RZ, RZ, R6 ;  /* 0x000000ffff087224 */ /* 0x000fc600078e0006 */
[----:B------:R-:W-:-:S03]  /*0410*/  LOP3.LUT R9, R9, 0x800fffff, R7, 0xf8, !PT ;  /* 0x800fffff09097812 */ /* 0x000fc600078ef807 */
[----:B------:R-:W-:-:S03]  /*0420*/  DFMA R20, R16, -R2, 1 ;  /* 0x3ff000001014742b */ /* 0x000fc60000000802 */
[----:B------:R-:W-:-:S05]  /*0430*/  @!P2 DFMA R8, R8, 2, -R18 ;  /* 0x400000000808a82b */ /* 0x000fca0000000812 */
[----:B------:R-:W-:Y:S01]  /*0440*/  DFMA R16, R16, R20, R16 ;  /* 0x000000141010722b */ /* 0x000fe20000000010 */
[----:B------:R-:W-:Y:S02]  /*0450*/  IMAD.MOV.U32 R21, RZ, RZ, R11 ;  /* 0x000000ffff157224 */ /* 0x000fe400078e000b */
[----:B------:R-:W-:Y:S01]  /*0460*/  IMAD.MOV.U32 R20, RZ, RZ, R14 ;  /* 0x000000ffff147224 */ /* 0x000fe200078e000e */
[----:B------:R-:W-:Y:S02]  /*0470*/  @!P0 LOP3.LUT R20, R3, 0x7ff00000, RZ, 0xc0, !PT ;  /* 0x7ff0000003148812 */ /* 0x000fe400078ec0ff */
[----:B------:R-:W-:Y:S02]  /*0480*/  @!P2 LOP3.LUT R21, R9, 0x7ff00000, RZ, 0xc0, !PT ;  /* 0x7ff000000915a812 */ /* 0x000fe400078ec0ff */
[----:B------:R-:W-:Y:S01]  /*0490*/  DMUL R18, R16, R8 ;  /* 0x0000000810127228 */ /* 0x000fe20000000000 */
[----:B------:R-:W-:Y:S02]  /*04a0*/  VIADD R22, R20, 0xffffffff ;  /* 0xffffffff14167836 */ /* 0x000fe40000000000 */
[----:B------:R-:W-:-:S05]  /*04b0*/  VIADD R13, R21, 0xffffffff ;  /* 0xffffffff150d7836 */ /* 0x000fca0000000000 */
[----:B------:R-:W-:Y:S01]  /*04c0*/  DFMA R14, R18, -R2, R8 ;  /* 0x80000002120e722b */ /* 0x000fe20000000008 */
[----:B------:R-:W-:-:S04]  /*04d0*/  ISETP.GT.U32.AND P0, PT, R13, 0x7feffffe, PT ;  /* 0x7feffffe0d00780c */ /* 0x000fc80003f04070 */
[----:B------:R-:W-:-:S03]  /*04e0*/  ISETP.GT.U32.OR P0, PT, R22, 0x7feffffe, P0 ;  /* 0x7feffffe1600780c */ /* 0x000fc60000704470 */
[----:B------:R-:W-:-:S10]  /*04f0*/  DFMA R14, R16, R14, R18 ;  /* 0x0000000e100e722b */ /* 0x000fd40000000012 */
[----:B------:R-:W-:Y:S05]  /*0500*/  @P0 BRA `(.L_x_3) ;  /* 0x00000000006c0947 */ /* 0x000fea0003800000 */
[----:B------:R-:W-:-:S04]  /*0510*/  LOP3.LUT R16, R5, 0x7ff00000, RZ, 0xc0, !PT ;  /* 0x7ff0000005107812 */ /* 0x000fc800078ec0ff */
[CC--:B------:R-:W-:Y:S02]  /*0520*/  VIADDMNMX R6, R11.reuse, -R16.reuse, 0xb9600000, !PT ;  /* 0xb96000000b067446 */ /* 0x0c0fe40007800910 */
[----:B------:R-:W-:Y:S02]  /*0530*/  ISETP.GE.U32.AND P0, PT, R11, R16, PT ;  /* 0x000000100b00720c */ /* 0x000fe40003f06070 */
[----:B------:R-:W-:Y:S02]  /*0540*/  VIMNMX R6, PT, PT, R6, 0x46a00000, PT ;  /* 0x46a0000006067848 */ /* 0x000fe40003fe0100 */
[----:B------:R-:W-:-:S05]  /*0550*/  SEL R11, R12, 0x63400000, !P0 ;  /* 0x634000000c0b7807 */ /* 0x000fca0004000000 */
[----:B------:R-:W-:Y:S02]  /*0560*/  IMAD.IADD R11, R6, 0x1, -R11 ;  /* 0x00000001060b7824 */ /* 0x000fe400078e0a0b */
[----:B------:R-:W-:Y:S02]  /*0570*/  IMAD.MOV.U32 R6, RZ, RZ, RZ ;  /* 0x000000ffff067224 */ /* 0x000fe400078e00ff */
[----:B------:R-:W-:-:S06]  /*0580*/  VIADD R7, R11, 0x7fe00000 ;  /* 0x7fe000000b077836 */ /* 0x000fcc0000000000 */
[----:B------:R-:W-:-:S10]  /*0590*/  DMUL R12, R14, R6 ;  /* 0x000000060e0c7228 */ /* 0x000fd40000000000 */
[----:B------:R-:W-:-:S13]  /*05a0*/  FSETP.GTU.AND P0, PT, |R13|, 1.469367938527859385e-39, PT ;  /* 0x001000000d00780b */ /* 0x000fda0003f0c200 */
[----:B------:R-:W-:Y:S05]  /*05b0*/  @P0 BRA `(.L_x_4) ;  /* 0x0000000000940947 */ /* 0x000fea0003800000 */
[----:B------:R-:W-:Y:S01]  /*05c0*/  DFMA R2, R14, -R2, R8 ;  /* 0x800000020e02722b */ /* 0x000fe20000000008 */
[----:B------:R-:W-:-:S09]  /*05d0*/  IMAD.MOV.U32 R6, RZ, RZ, RZ ;  /* 0x000000ffff067224 */ /* 0x000fd200078e00ff */
[C---:B------:R-:W-:Y:S02]  /*05e0*/  FSETP.NEU.AND P0, PT, R3.reuse, RZ, PT ;  /* 0x000000ff0300720b */ /* 0x040fe40003f0d000 */
[----:B------:R-:W-:-:S04]  /*05f0*/  LOP3.LUT R5, R3, 0x80000000, R5, 0x48, !PT ;  /* 0x8000000003057812 */ /* 0x000fc800078e4805 */
[----:B------:R-:W-:-:S07]  /*0600*/  LOP3.LUT R7, R5, R7, RZ, 0xfc, !PT ;  /* 0x0000000705077212 */ /* 0x000fce00078efcff */
[----:B------:R-:W-:Y:S05]  /*0610*/  @!P0 BRA `(.L_x_4) ;  /* 0x00000000007c8947 */ /* 0x000fea0003800000 */
[----:B------:R-:W-:Y:S01]  /*0620*/  IMAD.MOV R3, RZ, RZ, -R11 ;  /* 0x000000ffff037224 */ /* 0x000fe200078e0a0b */
[----:B------:R-:W-:Y:S01]  /*0630*/  DMUL.RP R6, R14, R6 ;  /* 0x000000060e067228 */ /* 0x000fe20000008000 */
[----:B------:R-:W-:Y:S01]  /*0640*/  IMAD.MOV.U32 R2, RZ, RZ, RZ ;  /* 0x000000ffff027224 */ /* 0x000fe200078e00ff */
[----:B------:R-:W-:-:S05]  /*0650*/  IADD3 R11, PT, PT, -R11, -0x43300000, RZ ;  /* 0xbcd000000b0b7810 */ /* 0x000fca0007ffe1ff */
[----:B------:R-:W-:-:S03]  /*0660*/  DFMA R2, R12, -R2, R14 ;  /* 0x800000020c02722b */ /* 0x000fc6000000000e */
[----:B------:R-:W-:-:S07]  /*0670*/  LOP3.LUT R5, R7, R5, RZ, 0x3c, !PT ;  /* 0x0000000507057212 */ /* 0x000fce00078e3cff */
[----:B------:R-:W-:-:S04]  /*0680*/  FSETP.NEU.AND P0, PT, |R3|, R11, PT ;  /* 0x0000000b0300720b */ /* 0x000fc80003f0d200 */
[----:B------:R-:W-:Y:S02]  /*0690*/  FSEL R12, R6, R12, !P0 ;  /* 0x0000000c060c7208 */ /* 0x000fe40004000000 */
[----:B------:R-:W-:Y:S01]  /*06a0*/  FSEL R13, R5, R13, !P0 ;  /* 0x0000000d050d7208 */ /* 0x000fe20004000000 */
[----:B------:R-:W-:Y:S06]  /*06b0*/  BRA `(.L_x_4) ;  /* 0x0000000000547947 */ /* 0x000fec0003800000 */
.L_x_3:
[----:B------:R-:W-:-:S14]  /*06c0*/  DSETP.NAN.AND P0, PT, R6, R6, PT ;  /* 0x000000060600722a */ /* 0x000fdc0003f08000 */
[----:B------:R-:W-:Y:S05]  /*06d0*/  @P0 BRA `(.L_x_5) ;  /* 0x0000000000440947 */ /* 0x000fea0003800000 */
[----:B------:R-:W-:-:S14]  /*06e0*/  DSETP.NAN.AND P0, PT, R4, R4, PT ;  /* 0x000000040400722a */ /* 0x000fdc0003f08000 */
[----:B------:R-:W-:Y:S05]  /*06f0*/  @P0 BRA `(.L_x_6) ;  /* 0x0000000000300947 */ /* 0x000fea0003800000 */
[----:B------:R-:W-:Y:S01]  /*0700*/  ISETP.NE.AND P0, PT, R21, R20, PT ;  /* 0x000000141500720c */ /* 0x000fe20003f05270 */
[----:B------:R-:W-:Y:S02]  /*0710*/  IMAD.MOV.U32 R12, RZ, RZ, 0x0 ;  /* 0x00000000ff0c7424 */ /* 0x000fe400078e00ff */
[----:B------:R-:W-:-:S10]  /*0720*/  IMAD.MOV.U32 R13, RZ, RZ, -0x80000 ;  /* 0xfff80000ff0d7424 */ /* 0x000fd400078e00ff */
[----:B------:R-:W-:Y:S05]  /*0730*/  @!P0 BRA `(.L_x_4) ;  /* 0x0000000000348947 */ /* 0x000fea0003800000 */
[----:B------:R-:W-:Y:S02]  /*0740*/  ISETP.NE.AND P0, PT, R21, 0x7ff00000, PT ;  /* 0x7ff000001500780c */ /* 0x000fe40003f05270 */
[----:B------:R-:W-:Y:S02]  /*0750*/  LOP3.LUT R13, R7, 0x80000000, R5, 0x48, !PT ;  /* 0x80000000070d7812 */ /* 0x000fe400078e4805 */
[----:B------:R-:W-:-:S13]  /*0760*/  ISETP.EQ.OR P0, PT, R20, RZ, !P0 ;  /* 0x000000ff1400720c */ /* 0x000fda0004702670 */
[----:B------:R-:W-:Y:S01]  /*0770*/  @P0 LOP3.LUT R2, R13, 0x7ff00000, RZ, 0xfc, !PT ;  /* 0x7ff000000d020812 */ /* 0x000fe200078efcff */
[----:B------:R-:W-:Y:S02]  /*0780*/  @!P0 IMAD.MOV.U32 R12, RZ, RZ, RZ ;  /* 0x000000ffff0c8224 */ /* 0x000fe400078e00ff */
[----:B------:R-:W-:Y:S02]  /*0790*/  @P0 IMAD.MOV.U32 R12, RZ, RZ, RZ ;  /* 0x000000ffff0c0224 */ /* 0x000fe400078e00ff */
[----:B------:R-:W-:Y:S01]  /*07a0*/  @P0 IMAD.MOV.U32 R13, RZ, RZ, R2 ;  /* 0x000000ffff0d0224 */ /* 0x000fe200078e0002 */
[----:B------:R-:W-:Y:S06]  /*07b0*/  BRA `(.L_x_4) ;  /* 0x0000000000147947 */ /* 0x000fec0003800000 */
.L_x_6:
[----:B------:R-:W-:Y:S01]  /*07c0*/  LOP3.LUT R13, R5, 0x80000, RZ, 0xfc, !PT ;  /* 0x00080000050d7812 */ /* 0x000fe200078efcff */
[----:B------:R-:W-:Y:S01]  /*07d0*/  IMAD.MOV.U32 R12, RZ, RZ, R4 ;  /* 0x000000ffff0c7224 */ /* 0x000fe200078e0004 */
[----:B------:R-:W-:Y:S06]  /*07e0*/  BRA `(.L_x_4) ;  /* 0x0000000000087947 */ /* 0x000fec0003800000 */
.L_x_5:
[----:B------:R-:W-:Y:S01]  /*07f0*/  LOP3.LUT R13, R7, 0x80000, RZ, 0xfc, !PT ;  /* 0x00080000070d7812 */ /* 0x000fe200078efcff */
[----:B------:R-:W-:-:S07]  /*0800*/  IMAD.MOV.U32 R12, RZ, RZ, R6 ;  /* 0x000000ffff0c7224 */ /* 0x000fce00078e0006 */
.L_x_4:
[----:B------:R-:W-:Y:S05]  /*0810*/  BSYNC.RECONVERGENT B1 ;  /* 0x0000000000017941 */ /* 0x000fea0003800200 */
.L_x_2:
[----:B------:R-:W-:Y:S02]  /*0820*/  IMAD.MOV.U32 R11, RZ, RZ, 0x0 ;  /* 0x00000000ff0b7424 */ /* 0x000fe400078e00ff */
[----:B------:R-:W-:Y:S02]  /*0830*/  IMAD.MOV.U32 R2, RZ, RZ, R12 ;  /* 0x000000ffff027224 */ /* 0x000fe400078e000c */
[----:B------:R-:W-:Y:S01]  /*0840*/  IMAD.MOV.U32 R3, RZ, RZ, R13 ;  /* 0x000000ffff037224 */ /* 0x000fe200078e000d */
[----:B------:R-:W-:Y:S06]  /*0850*/  RET.REL.NODEC R10 `(_Z12squareKernelPfS_i) ;  /* 0xfffffff40ae87950 */ /* 0x000fec0003c3ffff */
.L_x_7:
[----:B------:R-:W-:-:S00]  /*0860*/  BRA `(.L_x_7) ;  /* 0xfffffffc00fc7947 */ /* 0x000fc0000383ffff */
[----:B------:R-:W-:-:S00]  /*0870*/  NOP ;  /* 0x0000000000007918 */ /* 0x000fc00000000000 */
        /* <DEDUP_REMOVED lines=8> */
.L_x_8:


//--------------------- .nv.shared.reserved.0     --------------------------
	.section	.nv.shared.reserved.0,"aw",@nobits
	.weak		__nv_reservedSMEM_offset_0_alias
	.size		__nv_reservedSMEM_offset_0_alias, 0, 64
	.other		__nv_reservedSMEM_offset_0_alias,@"STO_CUDA_RESERVED_SHARED STV_DEFAULT"
__nv_reservedSMEM_offset_0_alias:
	.zero		0
	.zero		64


//--------------------- .nv.constant0._Z12squareKernelPfS_i --------------------------
	.section	.nv.constant0._Z12squareKernelPfS_i,"a",@progbits
	.sectionflags	@""
	.align	4
.nv.constant0._Z12squareKernelPfS_i:
	.zero		916


//--------------------- SYMBOLS --------------------------

	.type		.nv.reservedSmem.offset0,@object
	.size		.nv.reservedSmem.offset0,0x4
